//
// Generated by NVIDIA NVVM Compiler
//
// Compiler Build ID: CL-36424714
// Cuda compilation tools, release 13.0, V13.0.88
// Based on NVVM 20.0.0
//

.version 9.0
.target sm_100
.address_size 64

	// .globl	_Z18updateQKernelBatchPKiS0_PKfS0_S0_PfS2_ffii

.visible .entry _Z18updateQKernelBatchPKiS0_PKfS0_S0_PfS2_ffii(
	.param .u64 .ptr .align 1 _Z18updateQKernelBatchPKiS0_PKfS0_S0_PfS2_ffii_param_0,
	.param .u64 .ptr .align 1 _Z18updateQKernelBatchPKiS0_PKfS0_S0_PfS2_ffii_param_1,
	.param .u64 .ptr .align 1 _Z18updateQKernelBatchPKiS0_PKfS0_S0_PfS2_ffii_param_2,
	.param .u64 .ptr .align 1 _Z18updateQKernelBatchPKiS0_PKfS0_S0_PfS2_ffii_param_3,
	.param .u64 .ptr .align 1 _Z18updateQKernelBatchPKiS0_PKfS0_S0_PfS2_ffii_param_4,
	.param .u64 .ptr .align 1 _Z18updateQKernelBatchPKiS0_PKfS0_S0_PfS2_ffii_param_5,
	.param .u64 .ptr .align 1 _Z18updateQKernelBatchPKiS0_PKfS0_S0_PfS2_ffii_param_6,
	.param .f32 _Z18updateQKernelBatchPKiS0_PKfS0_S0_PfS2_ffii_param_7,
	.param .f32 _Z18updateQKernelBatchPKiS0_PKfS0_S0_PfS2_ffii_param_8,
	.param .u32 _Z18updateQKernelBatchPKiS0_PKfS0_S0_PfS2_ffii_param_9,
	.param .u32 _Z18updateQKernelBatchPKiS0_PKfS0_S0_PfS2_ffii_param_10
)
{
	.reg .pred 	%p<41>;
	.reg .b32 	%r<43>;
	.reg .b32 	%f<91>;
	.reg .b64 	%rd<32>;

	ld.param.u64 	%rd4, [_Z18updateQKernelBatchPKiS0_PKfS0_S0_PfS2_ffii_param_0];
	ld.param.u64 	%rd5, [_Z18updateQKernelBatchPKiS0_PKfS0_S0_PfS2_ffii_param_1];
	ld.param.u64 	%rd6, [_Z18updateQKernelBatchPKiS0_PKfS0_S0_PfS2_ffii_param_2];
	ld.param.u64 	%rd7, [_Z18updateQKernelBatchPKiS0_PKfS0_S0_PfS2_ffii_param_3];
	ld.param.u64 	%rd8, [_Z18updateQKernelBatchPKiS0_PKfS0_S0_PfS2_ffii_param_4];
	ld.param.u64 	%rd9, [_Z18updateQKernelBatchPKiS0_PKfS0_S0_PfS2_ffii_param_5];
	ld.param.u64 	%rd10, [_Z18updateQKernelBatchPKiS0_PKfS0_S0_PfS2_ffii_param_6];
	ld.param.f32 	%f15, [_Z18updateQKernelBatchPKiS0_PKfS0_S0_PfS2_ffii_param_7];
	ld.param.f32 	%f16, [_Z18updateQKernelBatchPKiS0_PKfS0_S0_PfS2_ffii_param_8];
	ld.param.u32 	%r26, [_Z18updateQKernelBatchPKiS0_PKfS0_S0_PfS2_ffii_param_9];
	ld.param.u32 	%r27, [_Z18updateQKernelBatchPKiS0_PKfS0_S0_PfS2_ffii_param_10];
	cvta.to.global.u64 	%rd1, %rd10;
	mov.u32 	%r28, %ctaid.x;
	mov.u32 	%r29, %ntid.x;
	mov.u32 	%r30, %tid.x;
	mad.lo.s32 	%r1, %r28, %r29, %r30;
	setp.ge.s32 	%p1, %r1, %r27;
	@%p1 bra 	$L__BB0_15;
	cvta.to.global.u64 	%rd11, %rd4;
	cvta.to.global.u64 	%rd12, %rd5;
	cvta.to.global.u64 	%rd13, %rd6;
	cvta.to.global.u64 	%rd14, %rd7;
	cvta.to.global.u64 	%rd15, %rd8;
	mul.wide.s32 	%rd16, %r1, 4;
	add.s64 	%rd17, %rd11, %rd16;
	ld.global.u32 	%r2, [%rd17];
	add.s64 	%rd18, %rd12, %rd16;
	ld.global.u32 	%r3, [%rd18];
	add.s64 	%rd19, %rd13, %rd16;
	ld.global.f32 	%f1, [%rd19];
	add.s64 	%rd2, %rd14, %rd16;
	add.s64 	%rd20, %rd15, %rd16;
	ld.global.u32 	%r4, [%rd20];
	setp.lt.s32 	%p2, %r26, 1;
	mov.f32 	%f90, 0fE0AD78EC;
	@%p2 bra 	$L__BB0_14;
	ld.global.u32 	%r32, [%rd2];
	mul.lo.s32 	%r5, %r32, %r26;
	and.b32  	%r6, %r26, 15;
	setp.lt.u32 	%p3, %r26, 16;
	mov.f32 	%f90, 0fE0AD78EC;
	mov.b32 	%r39, 0;
	@%p3 bra 	$L__BB0_5;
	and.b32  	%r39, %r26, 2147483632;
	neg.s32 	%r37, %r39;
	add.s64 	%rd3, %rd1, 32;
	mov.f32 	%f90, 0fE0AD78EC;
	mov.u32 	%r36, %r5;
$L__BB0_4:
	.pragma "nounroll";
	mul.wide.s32 	%rd21, %r36, 4;
	add.s64 	%rd22, %rd3, %rd21;
	ld.global.f32 	%f21, [%rd22+-32];
	setp.gt.f32 	%p4, %f21, %f90;
	selp.f32 	%f22, %f21, %f90, %p4;
	ld.global.f32 	%f23, [%rd22+-28];
	setp.gt.f32 	%p5, %f23, %f22;
	selp.f32 	%f24, %f23, %f22, %p5;
	ld.global.f32 	%f25, [%rd22+-24];
	setp.gt.f32 	%p6, %f25, %f24;
	selp.f32 	%f26, %f25, %f24, %p6;
	ld.global.f32 	%f27, [%rd22+-20];
	setp.gt.f32 	%p7, %f27, %f26;
	selp.f32 	%f28, %f27, %f26, %p7;
	ld.global.f32 	%f29, [%rd22+-16];
	setp.gt.f32 	%p8, %f29, %f28;
	selp.f32 	%f30, %f29, %f28, %p8;
	ld.global.f32 	%f31, [%rd22+-12];
	setp.gt.f32 	%p9, %f31, %f30;
	selp.f32 	%f32, %f31, %f30, %p9;
	ld.global.f32 	%f33, [%rd22+-8];
	setp.gt.f32 	%p10, %f33, %f32;
	selp.f32 	%f34, %f33, %f32, %p10;
	ld.global.f32 	%f35, [%rd22+-4];
	setp.gt.f32 	%p11, %f35, %f34;
	selp.f32 	%f36, %f35, %f34, %p11;
	ld.global.f32 	%f37, [%rd22];
	setp.gt.f32 	%p12, %f37, %f36;
	selp.f32 	%f38, %f37, %f36, %p12;
	ld.global.f32 	%f39, [%rd22+4];
	setp.gt.f32 	%p13, %f39, %f38;
	selp.f32 	%f40, %f39, %f38, %p13;
	ld.global.f32 	%f41, [%rd22+8];
	setp.gt.f32 	%p14, %f41, %f40;
	selp.f32 	%f42, %f41, %f40, %p14;
	ld.global.f32 	%f43, [%rd22+12];
	setp.gt.f32 	%p15, %f43, %f42;
	selp.f32 	%f44, %f43, %f42, %p15;
	ld.global.f32 	%f45, [%rd22+16];
	setp.gt.f32 	%p16, %f45, %f44;
	selp.f32 	%f46, %f45, %f44, %p16;
	ld.global.f32 	%f47, [%rd22+20];
	setp.gt.f32 	%p17, %f47, %f46;
	selp.f32 	%f48, %f47, %f46, %p17;
	ld.global.f32 	%f49, [%rd22+24];
	setp.gt.f32 	%p18, %f49, %f48;
	selp.f32 	%f50, %f49, %f48, %p18;
	ld.global.f32 	%f51, [%rd22+28];
	setp.gt.f32 	%p19, %f51, %f50;
	selp.f32 	%f90, %f51, %f50, %p19;
	add.s32 	%r37, %r37, 16;
	add.s32 	%r36, %r36, 16;
	setp.ne.s32 	%p20, %r37, 0;
	@%p20 bra 	$L__BB0_4;
$L__BB0_5:
	setp.eq.s32 	%p21, %r6, 0;
	@%p21 bra 	$L__BB0_14;
	and.b32  	%r14, %r26, 7;
	setp.lt.u32 	%p22, %r6, 8;
	@%p22 bra 	$L__BB0_8;
	add.s32 	%r33, %r39, %r5;
	mul.wide.s32 	%rd23, %r33, 4;
	add.s64 	%rd24, %rd1, %rd23;
	ld.global.f32 	%f53, [%rd24];
	setp.gt.f32 	%p23, %f53, %f90;
	selp.f32 	%f54, %f53, %f90, %p23;
	ld.global.f32 	%f55, [%rd24+4];
	setp.gt.f32 	%p24, %f55, %f54;
	selp.f32 	%f56, %f55, %f54, %p24;
	ld.global.f32 	%f57, [%rd24+8];
	setp.gt.f32 	%p25, %f57, %f56;
	selp.f32 	%f58, %f57, %f56, %p25;
	ld.global.f32 	%f59, [%rd24+12];
	setp.gt.f32 	%p26, %f59, %f58;
	selp.f32 	%f60, %f59, %f58, %p26;
	ld.global.f32 	%f61, [%rd24+16];
	setp.gt.f32 	%p27, %f61, %f60;
	selp.f32 	%f62, %f61, %f60, %p27;
	ld.global.f32 	%f63, [%rd24+20];
	setp.gt.f32 	%p28, %f63, %f62;
	selp.f32 	%f64, %f63, %f62, %p28;
	ld.global.f32 	%f65, [%rd24+24];
	setp.gt.f32 	%p29, %f65, %f64;
	selp.f32 	%f66, %f65, %f64, %p29;
	ld.global.f32 	%f67, [%rd24+28];
	setp.gt.f32 	%p30, %f67, %f66;
	selp.f32 	%f90, %f67, %f66, %p30;
	add.s32 	%r39, %r39, 8;
$L__BB0_8:
	setp.eq.s32 	%p31, %r14, 0;
	@%p31 bra 	$L__BB0_14;
	and.b32  	%r17, %r26, 3;
	setp.lt.u32 	%p32, %r14, 4;
	@%p32 bra 	$L__BB0_11;
	add.s32 	%r34, %r39, %r5;
	mul.wide.s32 	%rd25, %r34, 4;
	add.s64 	%rd26, %rd1, %rd25;
	ld.global.f32 	%f69, [%rd26];
	setp.gt.f32 	%p33, %f69, %f90;
	selp.f32 	%f70, %f69, %f90, %p33;
	ld.global.f32 	%f71, [%rd26+4];
	setp.gt.f32 	%p34, %f71, %f70;
	selp.f32 	%f72, %f71, %f70, %p34;
	ld.global.f32 	%f73, [%rd26+8];
	setp.gt.f32 	%p35, %f73, %f72;
	selp.f32 	%f74, %f73, %f72, %p35;
	ld.global.f32 	%f75, [%rd26+12];
	setp.gt.f32 	%p36, %f75, %f74;
	selp.f32 	%f90, %f75, %f74, %p36;
	add.s32 	%r39, %r39, 4;
$L__BB0_11:
	setp.eq.s32 	%p37, %r17, 0;
	@%p37 bra 	$L__BB0_14;
	add.s32 	%r42, %r39, %r5;
	neg.s32 	%r41, %r17;
$L__BB0_13:
	.pragma "nounroll";
	mul.wide.s32 	%rd27, %r42, 4;
	add.s64 	%rd28, %rd1, %rd27;
	ld.global.f32 	%f76, [%rd28];
	setp.gt.f32 	%p38, %f76, %f90;
	selp.f32 	%f90, %f76, %f90, %p38;
	add.s32 	%r42, %r42, 1;
	add.s32 	%r41, %r41, 1;
	setp.ne.s32 	%p39, %r41, 0;
	@%p39 bra 	$L__BB0_13;
$L__BB0_14:
	setp.eq.s32 	%p40, %r4, 0;
	fma.rn.f32 	%f77, %f16, %f90, %f1;
	selp.f32 	%f78, %f77, %f1, %p40;
	mad.lo.s32 	%r35, %r2, %r26, %r3;
	cvta.to.global.u64 	%rd29, %rd9;
	mul.wide.s32 	%rd30, %r35, 4;
	add.s64 	%rd31, %rd29, %rd30;
	ld.global.f32 	%f79, [%rd31];
	sub.f32 	%f80, %f78, %f79;
	fma.rn.f32 	%f81, %f15, %f80, %f79;
	st.global.f32 	[%rd31], %f81;
$L__BB0_15:
	ret;

}


// ===== COMPILED SASS (sm_100) =====

	.target	sm_100

	.elftype	@"ET_EXEC"


//--------------------- .note.nv.tkinfo           --------------------------
	.section	.note.nv.tkinfo,"",@"SHT_NOTE"
	.sectionflags	@"SHF_NOTE_NV_TKINFO"
	.tkinfo
        /*0018*/ 	.word	0x00000002
        /*0030*/ 	.string	""
        /*0030*/ 	.string	"ptxas"
        /*0030*/ 	.string	"Cuda compilation tools, release 13.0, V13.0.88"
        /*0030*/ 	.string	"Build cuda_13.0.r13.0/compiler.36424714_0"
        /*0030*/ 	.string	"-arch sm_100 -m 64 "



//--------------------- .note.nv.cuinfo           --------------------------
	.section	.note.nv.cuinfo,"",@"SHT_NOTE"
	.sectionflags	@"SHF_NOTE_NV_CUINFO"
        /*0018*/ 	.short	0x0002
        /*001a*/ 	.short	0x0064
        /*001c*/ 	.short	0x0082
	.zero		2


//--------------------- .nv.info                  --------------------------
	.section	.nv.info,"",@"SHT_CUDA_INFO"
	.align	4


	//----- nvinfo : EIATTR_REGCOUNT
	.align		4
        /*0000*/ 	.byte	0x04, 0x2f
        /*0002*/ 	.short	(.L_1 - .L_0)
	.align		4
.L_0:
        /*0004*/ 	.word	index@(_Z18updateQKernelBatchPKiS0_PKfS0_S0_PfS2_ffii)
        /*0008*/ 	.word	0x0000001f


	//----- nvinfo : EIATTR_FRAME_SIZE
	.align		4
.L_1:
        /*000c*/ 	.byte	0x04, 0x11
        /*000e*/ 	.short	(.L_3 - .L_2)
	.align		4
.L_2:
        /*0010*/ 	.word	index@(_Z18updateQKernelBatchPKiS0_PKfS0_S0_PfS2_ffii)
        /*0014*/ 	.word	0x00000000


	//----- nvinfo : EIATTR_MIN_STACK_SIZE
	.align		4
.L_3:
        /*0018*/ 	.byte	0x04, 0x12
        /*001a*/ 	.short	(.L_5 - .L_4)
	.align		4
.L_4:
        /*001c*/ 	.word	index@(_Z18updateQKernelBatchPKiS0_PKfS0_S0_PfS2_ffii)
        /*0020*/ 	.word	0x00000000
.L_5:


//--------------------- .nv.compat                --------------------------
	.section	.nv.compat,"",@"SHT_CUDA_COMPAT_INFO"
	.align	4
        /*0000*/ 	.byte	0x02, 0x09, 0x00, 0x00, 0x02, 0x02, 0x01, 0x00, 0x02, 0x05, 0x05, 0x00, 0x03, 0x07, 0x01, 0x01
        /*0010*/ 	.byte	0x02, 0x03, 0x00, 0x00, 0x02, 0x06, 0x01, 0x00, 0x04, 0x0b, 0x08, 0x00, 0x09, 0x00, 0x00, 0x00
        /*0020*/ 	.byte	0x00, 0x00, 0x00, 0x00


//--------------------- .nv.info._Z18updateQKernelBatchPKiS0_PKfS0_S0_PfS2_ffii --------------------------
	.section	.nv.info._Z18updateQKernelBatchPKiS0_PKfS0_S0_PfS2_ffii,"",@"SHT_CUDA_INFO"
	.sectionflags	@""
	.align	4


	//----- nvinfo : EIATTR_CUDA_API_VERSION
	.align		4
        /*0000*/ 	.byte	0x04, 0x37
        /*0002*/ 	.short	(.L_7 - .L_6)
.L_6:
        /*0004*/ 	.word	0x00000082


	//----- nvinfo : EIATTR_KPARAM_INFO
	.align		4
.L_7:
        /*0008*/ 	.byte	0x04, 0x17
        /*000a*/ 	.short	(.L_9 - .L_8)
.L_8:
        /*000c*/ 	.word	0x00000000
        /*0010*/ 	.short	0x000a
        /*0012*/ 	.short	0x0044
        /*0014*/ 	.byte	0x00, 0xf0, 0x11, 0x00


	//----- nvinfo : EIATTR_KPARAM_INFO
	.align		4
.L_9:
        /*0018*/ 	.byte	0x04, 0x17
        /*001a*/ 	.short	(.L_11 - .L_10)
.L_10:
        /*001c*/ 	.word	0x00000000
        /*0020*/ 	.short	0x0009
        /*0022*/ 	.short	0x0040
        /*0024*/ 	.byte	0x00, 0xf0, 0x11, 0x00


	//----- nvinfo : EIATTR_KPARAM_INFO
	.align		4
.L_11:
        /*0028*/ 	.byte	0x04, 0x17
        /*002a*/ 	.short	(.L_13 - .L_12)
.L_12:
        /*002c*/ 	.word	0x00000000
        /*0030*/ 	.short	0x0008
        /*0032*/ 	.short	0x003c
        /*0034*/ 	.byte	0x00, 0xf0, 0x11, 0x00


	//----- nvinfo : EIATTR_KPARAM_INFO
	.align		4
.L_13:
        /*0038*/ 	.byte	0x04, 0x17
        /*003a*/ 	.short	(.L_15 - .L_14)
.L_14:
        /*003c*/ 	.word	0x00000000
        /*0040*/ 	.short	0x0007
        /*0042*/ 	.short	0x0038
        /*0044*/ 	.byte	0x00, 0xf0, 0x11, 0x00


	//----- nvinfo : EIATTR_KPARAM_INFO
	.align		4
.L_15:
        /*0048*/ 	.byte	0x04, 0x17
        /*004a*/ 	.short	(.L_17 - .L_16)
.L_16:
        /*004c*/ 	.word	0x00000000
        /*0050*/ 	.short	0x0006
        /*0052*/ 	.short	0x0030
        /*0054*/ 	.byte	0x00, 0xf5, 0x21, 0x00


	//----- nvinfo : EIATTR_KPARAM_INFO
	.align		4
.L_17:
        /*0058*/ 	.byte	0x04, 0x17
        /*005a*/ 	.short	(.L_19 - .L_18)
.L_18:
        /*005c*/ 	.word	0x00000000
        /*0060*/ 	.short	0x0005
        /*0062*/ 	.short	0x0028
        /*0064*/ 	.byte	0x00, 0xf5, 0x21, 0x00


	//----- nvinfo : EIATTR_KPARAM_INFO
	.align		4
.L_19:
        /*0068*/ 	.byte	0x04, 0x17
        /*006a*/ 	.short	(.L_21 - .L_20)
.L_20:
        /*006c*/ 	.word	0x00000000
        /*0070*/ 	.short	0x0004
        /*0072*/ 	.short	0x0020
        /*0074*/ 	.byte	0x00, 0xf5, 0x21, 0x00


	//----- nvinfo : EIATTR_KPARAM_INFO
	.align		4
.L_21:
        /*0078*/ 	.byte	0x04, 0x17
        /*007a*/ 	.short	(.L_23 - .L_22)
.L_22:
        /*007c*/ 	.word	0x00000000
        /*0080*/ 	.short	0x0003
        /*0082*/ 	.short	0x0018
        /*0084*/ 	.byte	0x00, 0xf5, 0x21, 0x00


	//----- nvinfo : EIATTR_KPARAM_INFO
	.align		4
.L_23:
        /*0088*/ 	.byte	0x04, 0x17
        /*008a*/ 	.short	(.L_25 - .L_24)
.L_24:
        /*008c*/ 	.word	0x00000000
        /*0090*/ 	.short	0x0002
        /*0092*/ 	.short	0x0010
        /*0094*/ 	.byte	0x00, 0xf5, 0x21, 0x00


	//----- nvinfo : EIATTR_KPARAM_INFO
	.align		4
.L_25:
        /*0098*/ 	.byte	0x04, 0x17
        /*009a*/ 	.short	(.L_27 - .L_26)
.L_26:
        /*009c*/ 	.word	0x00000000
        /*00a0*/ 	.short	0x0001
        /*00a2*/ 	.short	0x0008
        /*00a4*/ 	.byte	0x00, 0xf5, 0x21, 0x00


	//----- nvinfo : EIATTR_KPARAM_INFO
	.align		4
.L_27:
        /*00a8*/ 	.byte	0x04, 0x17
        /*00aa*/ 	.short	(.L_29 - .L_28)
.L_28:
        /*00ac*/ 	.word	0x00000000
        /*00b0*/ 	.short	0x0000
        /*00b2*/ 	.short	0x0000
        /*00b4*/ 	.byte	0x00, 0xf5, 0x21, 0x00


	//----- nvinfo : EIATTR_SPARSE_MMA_MASK
	.align		4
.L_29:
        /*00b8*/ 	.byte	0x03, 0x50
        /*00ba*/ 	.short	0x0000


	//----- nvinfo : EIATTR_MAXREG_COUNT
	.align		4
        /*00bc*/ 	.byte	0x03, 0x1b
        /*00be*/ 	.short	0x00ff


	//----- nvinfo : EIATTR_MERCURY_ISA_VERSION
	.align		4
        /*00c0*/ 	.byte	0x03, 0x5f
        /*00c2*/ 	.short	0x0101


	//----- nvinfo : EIATTR_VRC_CTA_INIT_COUNT
	.align		4
        /*00c4*/ 	.byte	0x02, 0x4a
	.zero		1
	.zero		1


	//----- nvinfo : EIATTR_EXIT_INSTR_OFFSETS
	.align		4
        /*00c8*/ 	.byte	0x04, 0x1c
        /*00ca*/ 	.short	(.L_31 - .L_30)


	//   ....[0]....
.L_30:
        /*00cc*/ 	.word	0x00000070


	//   ....[1]....
        /*00d0*/ 	.word	0x00000ad0


	//----- nvinfo : EIATTR_CBANK_PARAM_SIZE
	.align		4
.L_31:
        /*00d4*/ 	.byte	0x03, 0x19
        /*00d6*/ 	.short	0x0048


	//----- nvinfo : EIATTR_PARAM_CBANK
	.align		4
        /*00d8*/ 	.byte	0x04, 0x0a
        /*00da*/ 	.short	(.L_33 - .L_32)
	.align		4
.L_32:
        /*00dc*/ 	.word	index@(.nv.constant0._Z18updateQKernelBatchPKiS0_PKfS0_S0_PfS2_ffii)
        /*00e0*/ 	.short	0x0380
        /*00e2*/ 	.short	0x0048


	//----- nvinfo : EIATTR_SW_WAR
	.align		4
.L_33:
        /*00e4*/ 	.byte	0x04, 0x36
        /*00e6*/ 	.short	(.L_35 - .L_34)
.L_34:
        /*00e8*/ 	.word	0x00000008
.L_35:


//--------------------- .nv.callgraph             --------------------------
	.section	.nv.callgraph,"",@"SHT_CUDA_CALLGRAPH"
	.align	4
	.sectionentsize	8
	.align		4
        /*0000*/ 	.word	0x00000000
	.align		4
        /*0004*/ 	.word	0xffffffff
	.align		4
        /*0008*/ 	.word	0x00000000
	.align		4
        /*000c*/ 	.word	0xfffffffe
	.align		4
        /*0010*/ 	.word	0x00000000
	.align		4
        /*0014*/ 	.word	0xfffffffd
	.align		4
        /*0018*/ 	.word	0x00000000
	.align		4
        /*001c*/ 	.word	0xfffffffc


//--------------------- .text._Z18updateQKernelBatchPKiS0_PKfS0_S0_PfS2_ffii --------------------------
	.section	.text._Z18updateQKernelBatchPKiS0_PKfS0_S0_PfS2_ffii,"ax",@progbits
	.align	128
        .global         _Z18updateQKernelBatchPKiS0_PKfS0_S0_PfS2_ffii
        .type           _Z18updateQKernelBatchPKiS0_PKfS0_S0_PfS2_ffii,@function
        .size           _Z18updateQKernelBatchPKiS0_PKfS0_S0_PfS2_ffii,(.L_x_7 - _Z18updateQKernelBatchPKiS0_PKfS0_S0_PfS2_ffii)
        .other          _Z18updateQKernelBatchPKiS0_PKfS0_S0_PfS2_ffii,@"STO_CUDA_ENTRY STV_DEFAULT"
_Z18updateQKernelBatchPKiS0_PKfS0_S0_PfS2_ffii:
.text._Z18updateQKernelBatchPKiS0_PKfS0_S0_PfS2_ffii:
[----:B------:R-:W-:Y:S01]  /*0000*/  LDC R1, c[0x0][0x37c] ;  /* 0x0000df00ff017b82 */ /* 0x000fe20000000800 */
[----:B------:R-:W0:Y:S07]  /*0010*/  S2R R0, SR_TID.X ;  /* 0x0000000000007919 */ /* 0x000e2e0000002100 */
[----:B------:R-:W0:Y:S01]  /*0020*/  S2UR UR4, SR_CTAID.X ;  /* 0x00000000000479c3 */ /* 0x000e220000002500 */
[----:B------:R-:W1:Y:S07]  /*0030*/  LDCU UR5, c[0x0][0x3c4] ;  /* 0x00007880ff0577ac */ /* 0x000e6e0008000800 */
[----:B------:R-:W0:Y:S02]  /*0040*/  LDC R7, c[0x0][0x360] ;  /* 0x0000d800ff077b82 */ /* 0x000e240000000800 */
[----:B0-----:R-:W-:-:S05]  /*0050*/  IMAD R7, R7, UR4, R0 ;  /* 0x0000000407077c24 */ /* 0x001fca000f8e0200 */
[----:B-1----:R-:W-:-:S13]  /*0060*/  ISETP.GE.AND P0, PT, R7, UR5, PT ;  /* 0x0000000507007c0c */ /* 0x002fda000bf06270 */
[----:B------:R-:W-:Y:S05]  /*0070*/  @P0 EXIT ;  /* 0x000000000000094d */ /* 0x000fea0003800000 */
[----:B------:R-:W0:Y:S01]  /*0080*/  LDC.64 R2, c[0x0][0x380] ;  /* 0x0000e000ff027b82 */ /* 0x000e220000000a00 */
[----:B------:R-:W1:Y:S01]  /*0090*/  LDCU.64 UR10, c[0x0][0x358] ;  /* 0x00006b00ff0a77ac */ /* 0x000e620008000a00 */
[----:B------:R-:W2:Y:S06]  /*00a0*/  LDCU UR12, c[0x0][0x3c0] ;  /* 0x00007800ff0c77ac */ /* 0x000eac0008000800 */
[----:B------:R-:W3:Y:S08]  /*00b0*/  LDC.64 R8, c[0x0][0x388] ;  /* 0x0000e200ff087b82 */ /* 0x000ef00000000a00 */
[----:B------:R-:W4:Y:S08]  /*00c0*/  LDC.64 R10, c[0x0][0x390] ;  /* 0x0000e400ff0a7b82 */ /* 0x000f300000000a00 */
[----:B------:R-:W2:Y:S01]  /*00d0*/  LDC.64 R14, c[0x0][0x3a0] ;  /* 0x0000e800ff0e7b82 */ /* 0x000ea20000000a00 */
[----:B0-----:R-:W-:-:S05]  /*00e0*/  IMAD.WIDE R2, R7, 0x4, R2 ;  /* 0x0000000407027825 */ /* 0x001fca00078e0202 */
[----:B-1----:R0:W5:Y:S01]  /*00f0*/  LDG.E R0, desc[UR10][R2.64] ;  /* 0x0000000a02007981 */ /* 0x002162000c1e1900 */
[C---:B---3--:R-:W-:Y:S01]  /*0100*/  IMAD.WIDE R8, R7.reuse, 0x4, R8 ;  /* 0x0000000407087825 */ /* 0x048fe200078e0208 */
[----:B------:R-:W1:Y:S04]  /*0110*/  LDC.64 R12, c[0x0][0x398] ;  /* 0x0000e600ff0c7b82 */ /* 0x000e680000000a00 */
[----:B------:R0:W5:Y:S01]  /*0120*/  LDG.E R5, desc[UR10][R8.64] ;  /* 0x0000000a08057981 */ /* 0x000162000c1e1900 */
[----:B----4-:R-:W-:-:S05]  /*0130*/  IMAD.WIDE R10, R7, 0x4, R10 ;  /* 0x00000004070a7825 */ /* 0x010fca00078e020a */
[----:B------:R0:W5:Y:S01]  /*0140*/  LDG.E R4, desc[UR10][R10.64] ;  /* 0x0000000a0a047981 */ /* 0x000162000c1e1900 */
[----:B--2---:R-:W-:-:S05]  /*0150*/  IMAD.WIDE R14, R7, 0x4, R14 ;  /* 0x00000004070e7825 */ /* 0x004fca00078e020e */
[----:B------:R0:W5:Y:S01]  /*0160*/  LDG.E R6, desc[UR10][R14.64] ;  /* 0x0000000a0e067981 */ /* 0x000162000c1e1900 */
[----:B------:R-:W-:Y:S01]  /*0170*/  UISETP.GE.AND UP0, UPT, UR12, 0x1, UPT ;  /* 0x000000010c00788c */ /* 0x000fe2000bf06270 */
[----:B-1----:R-:W-:-:S04]  /*0180*/  IMAD.WIDE R12, R7, 0x4, R12 ;  /* 0x00000004070c7825 */ /* 0x002fc800078e020c */
[----:B------:R-:W-:-:S04]  /*0190*/  IMAD.MOV.U32 R7, RZ, RZ, -0x1f528714 ;  /* 0xe0ad78ecff077424 */ /* 0x000fc800078e00ff */
[----:B0-----:R-:W-:Y:S05]  /*01a0*/  BRA.U !UP0, `(.L_x_0) ;  /* 0x0000000908207547 */ /* 0x001fea000b800000 */
[----:B------:R-:W2:Y:S01]  /*01b0*/  LDG.E R8, desc[UR10][R12.64] ;  /* 0x0000000a0c087981 */ /* 0x000ea2000c1e1900 */
[----:B------:R-:W-:Y:S01]  /*01c0*/  UISETP.GE.U32.AND UP1, UPT, UR12, 0x10, UPT ;  /* 0x000000100c00788c */ /* 0x000fe2000bf26070 */
[----:B------:R-:W-:Y:S01]  /*01d0*/  IMAD.MOV.U32 R7, RZ, RZ, -0x1f528714 ;  /* 0xe0ad78ecff077424 */ /* 0x000fe200078e00ff */
[----:B------:R-:W-:Y:S01]  /*01e0*/  ULOP3.LUT UR8, UR12, 0xf, URZ, 0xc0, !UPT ;  /* 0x0000000f0c087892 */ /* 0x000fe2000f8ec0ff */
[----:B------:R-:W-:-:S03]  /*01f0*/  UMOV UR4, URZ ;  /* 0x000000ff00047c82 */ /* 0x000fc60008000000 */
[----:B------:R-:W-:Y:S01]  /*0200*/  UISETP.NE.AND UP0, UPT, UR8, URZ, UPT ;  /* 0x000000ff0800728c */ /* 0x000fe2000bf05270 */
[----:B--2---:R-:W-:Y:S02]  /*0210*/  IMAD R8, R8, UR12, RZ ;  /* 0x0000000c08087c24 */ /* 0x004fe4000f8e02ff */
[----:B------:R-:W-:Y:S08]  /*0220*/  BRA.U !UP1, `(.L_x_1) ;  /* 0x0000000109f87547 */ /* 0x000ff0000b800000 */
[----:B------:R-:W0:Y:S01]  /*0230*/  LDCU.64 UR6, c[0x0][0x3b0] ;  /* 0x00007600ff0677ac */ /* 0x000e220008000a00 */
[----:B------:R-:W-:Y:S02]  /*0240*/  IMAD.MOV.U32 R7, RZ, RZ, -0x1f528714 ;  /* 0xe0ad78ecff077424 */ /* 0x000fe400078e00ff */
[----:B------:R-:W-:Y:S01]  /*0250*/  IMAD.MOV.U32 R9, RZ, RZ, R8 ;  /* 0x000000ffff097224 */ /* 0x000fe200078e0008 */
[----:B------:R-:W-:-:S04]  /*0260*/  ULOP3.LUT UR4, UR12, 0x7ffffff0, URZ, 0xc0, !UPT ;  /* 0x7ffffff00c047892 */ /* 0x000fc8000f8ec0ff */
[----:B------:R-:W-:Y:S02]  /*0270*/  UIADD3 UR9, UPT, UPT, -UR4, URZ, URZ ;  /* 0x000000ff04097290 */ /* 0x000fe4000fffe1ff */
[----:B0-----:R-:W-:-:S04]  /*0280*/  UIADD3 UR5, UP1, UPT, UR6, 0x20, URZ ;  /* 0x0000002006057890 */ /* 0x001fc8000ff3e0ff */
[----:B------:R-:W-:-:S12]  /*0290*/  UIADD3.X UR6, UPT, UPT, URZ, UR7, URZ, UP1, !UPT ;  /* 0x00000007ff067290 */ /* 0x000fd80008ffe4ff */
.L_x_2:
[----:B------:R-:W-:Y:S02]  /*02a0*/  IMAD.U32 R2, RZ, RZ, UR5 ;  /* 0x00000005ff027e24 */ /* 0x000fe4000f8e00ff */
[----:B------:R-:W-:Y:S02]  /*02b0*/  IMAD.U32 R3, RZ, RZ, UR6 ;  /* 0x00000006ff037e24 */ /* 0x000fe4000f8e00ff */
[----:B------:R-:W-:-:S05]  /*02c0*/  IMAD.WIDE R2, R9, 0x4, R2 ;  /* 0x0000000409027825 */ /* 0x000fca00078e0202 */
[----:B------:R-:W2:Y:S04]  /*02d0*/  LDG.E R22, desc[UR10][R2.64+-0x20] ;  /* 0xffffe00a02167981 */ /* 0x000ea8000c1e1900 */
[----:B------:R-:W3:Y:S04]  /*02e0*/  LDG.E R24, desc[UR10][R2.64+-0x1c] ;  /* 0xffffe40a02187981 */ /* 0x000ee8000c1e1900 */
[----:B------:R-:W4:Y:S04]  /*02f0*/  LDG.E R26, desc[UR10][R2.64+-0x18] ;  /* 0xffffe80a021a7981 */ /* 0x000f28000c1e1900 */
        /* <DEDUP_REMOVED lines=12> */
[----:B------:R-:W4:Y:S01]  /*03c0*/  LDG.E R20, desc[UR10][R2.64+0x1c] ;  /* 0x00001c0a02147981 */ /* 0x000f22000c1e1900 */
[----:B------:R-:W-:Y:S01]  /*03d0*/  UIADD3 UR9, UPT, UPT, UR9, 0x10, URZ ;  /* 0x0000001009097890 */ /* 0x000fe2000fffe0ff */
[----:B------:R-:W-:-:S03]  /*03e0*/  VIADD R9, R9, 0x10 ;  /* 0x0000001009097836 */ /* 0x000fc60000000000 */
[----:B------:R-:W-:Y:S01]  /*03f0*/  UISETP.NE.AND UP1, UPT, UR9, URZ, UPT ;  /* 0x000000ff0900728c */ /* 0x000fe2000bf25270 */
[----:B--2---:R-:W-:-:S04]  /*0400*/  FSETP.GT.AND P0, PT, R22, R7, PT ;  /* 0x000000071600720b */ /* 0x004fc80003f04000 */
[----:B------:R-:W-:-:S04]  /*0410*/  FSEL R7, R22, R7, P0 ;  /* 0x0000000716077208 */ /* 0x000fc80000000000 */
[----:B---3--:R-:W-:-:S04]  /*0420*/  FSETP.GT.AND P0, PT, R24, R7, PT ;  /* 0x000000071800720b */ /* 0x008fc80003f04000 */
[----:B------:R-:W-:-:S04]  /*0430*/  FSEL R7, R24, R7, P0 ;  /* 0x0000000718077208 */ /* 0x000fc80000000000 */
[----:B----4-:R-:W-:-:S04]  /*0440*/  FSETP.GT.AND P0, PT, R26, R7, PT ;  /* 0x000000071a00720b */ /* 0x010fc80003f04000 */
[----:B------:R-:W-:-:S04]  /*0450*/  FSEL R7, R26, R7, P0 ;  /* 0x000000071a077208 */ /* 0x000fc80000000000 */
[----:B------:R-:W-:-:S04]  /*0460*/  FSETP.GT.AND P0, PT, R28, R7, PT ;  /* 0x000000071c00720b */ /* 0x000fc80003f04000 */
        /* <DEDUP_REMOVED lines=24> */
[----:B------:R-:W-:Y:S01]  /*05f0*/  FSEL R7, R20, R7, P0 ;  /* 0x0000000714077208 */ /* 0x000fe20000000000 */
[----:B------:R-:W-:Y:S08]  /*0600*/  BRA.U UP1, `(.L_x_2) ;  /* 0xfffffffd01247547 */ /* 0x000ff0000b83ffff */
.L_x_1:
[----:B------:R-:W-:Y:S05]  /*0610*/  BRA.U !UP0, `(.L_x_0) ;  /* 0x0000000508047547 */ /* 0x000fea000b800000 */
[----:B------:R-:W-:Y:S02]  /*0620*/  UISETP.GE.U32.AND UP0, UPT, UR8, 0x8, UPT ;  /* 0x000000080800788c */ /* 0x000fe4000bf06070 */
[----:B------:R-:W-:-:S04]  /*0630*/  ULOP3.LUT UR6, UR12, 0x7, URZ, 0xc0, !UPT ;  /* 0x000000070c067892 */ /* 0x000fc8000f8ec0ff */
[----:B------:R-:W-:-:S03]  /*0640*/  UISETP.NE.AND UP1, UPT, UR6, URZ, UPT ;  /* 0x000000ff0600728c */ /* 0x000fc6000bf25270 */
[----:B------:R-:W-:Y:S08]  /*0650*/  BRA.U !UP0, `(.L_x_3) ;  /* 0x0000000108707547 */ /* 0x000ff0000b800000 */
[----:B------:R-:W0:Y:S01]  /*0660*/  LDC.64 R2, c[0x0][0x3b0] ;  /* 0x0000ec00ff027b82 */ /* 0x000e220000000a00 */
[----:B------:R-:W-:-:S04]  /*0670*/  VIADD R9, R8, UR4 ;  /* 0x0000000408097c36 */ /* 0x000fc80008000000 */
[----:B0-----:R-:W-:-:S05]  /*0680*/  IMAD.WIDE R2, R9, 0x4, R2 ;  /* 0x0000000409027825 */ /* 0x001fca00078e0202 */
[----:B------:R-:W2:Y:S04]  /*0690*/  LDG.E R10, desc[UR10][R2.64] ;  /* 0x0000000a020a7981 */ /* 0x000ea8000c1e1900 */
[----:B------:R-:W3:Y:S04]  /*06a0*/  LDG.E R12, desc[UR10][R2.64+0x4] ;  /* 0x0000040a020c7981 */ /* 0x000ee8000c1e1900 */
[----:B------:R-:W4:Y:S04]  /*06b0*/  LDG.E R14, desc[UR10][R2.64+0x8] ;  /* 0x0000080a020e7981 */ /* 0x000f28000c1e1900 */
[----:B------:R-:W4:Y:S04]  /*06c0*/  LDG.E R16, desc[UR10][R2.64+0xc] ;  /* 0x00000c0a02107981 */ /* 0x000f28000c1e1900 */
[----:B------:R-:W4:Y:S04]  /*06d0*/  LDG.E R18, desc[UR10][R2.64+0x10] ;  /* 0x0000100a02127981 */ /* 0x000f28000c1e1900 */
[----:B------:R-:W4:Y:S04]  /*06e0*/  LDG.E R20, desc[UR10][R2.64+0x14] ;  /* 0x0000140a02147981 */ /* 0x000f28000c1e1900 */
[----:B------:R-:W4:Y:S04]  /*06f0*/  LDG.E R22, desc[UR10][R2.64+0x18] ;  /* 0x0000180a02167981 */ /* 0x000f28000c1e1900 */
[----:B------:R-:W4:Y:S01]  /*0700*/  LDG.E R24, desc[UR10][R2.64+0x1c] ;  /* 0x00001c0a02187981 */ /* 0x000f22000c1e1900 */
[----:B------:R-:W-:Y:S01]  /*0710*/  UIADD3 UR4, UPT, UPT, UR4, 0x8, URZ ;  /* 0x0000000804047890 */ /* 0x000fe2000fffe0ff */
        /* <DEDUP_REMOVED lines=15> */
[----:B------:R-:W-:-:S09]  /*0810*/  FSEL R7, R24, R7, P0 ;  /* 0x0000000718077208 */ /* 0x000fd20000000000 */
.L_x_3:
        /* <DEDUP_REMOVED lines=20> */
[----:B------:R-:W-:-:S09]  /*0960*/  FSEL R7, R16, R7, P0 ;  /* 0x0000000710077208 */ /* 0x000fd20000000000 */
.L_x_4:
[----:B------:R-:W-:Y:S05]  /*0970*/  BRA.U !UP1, `(.L_x_0) ;  /* 0x00000001092c7547 */ /* 0x000fea000b800000 */
[----:B------:R-:W0:Y:S01]  /*0980*/  LDC.64 R10, c[0x0][0x3b0] ;  /* 0x0000ec00ff0a7b82 */ /* 0x000e220000000a00 */
[----:B------:R-:W-:Y:S01]  /*0990*/  VIADD R9, R8, UR4 ;  /* 0x0000000408097c36 */ /* 0x000fe20008000000 */
[----:B------:R-:W-:-:S12]  /*09a0*/  UIADD3 UR5, UPT, UPT, -UR5, URZ, URZ ;  /* 0x000000ff05057290 */ /* 0x000fd8000fffe1ff */
.L_x_5:
[----:B0-----:R-:W-:-:S06]  /*09b0*/  IMAD.WIDE R2, R9, 0x4, R10 ;  /* 0x0000000409027825 */ /* 0x001fcc00078e020a */
[----:B------:R-:W2:Y:S01]  /*09c0*/  LDG.E R2, desc[UR10][R2.64] ;  /* 0x0000000a02027981 */ /* 0x000ea2000c1e1900 */
[----:B------:R-:W-:Y:S01]  /*09d0*/  UIADD3 UR5, UPT, UPT, UR5, 0x1, URZ ;  /* 0x0000000105057890 */ /* 0x000fe2000fffe0ff */
[----:B------:R-:W-:-:S03]  /*09e0*/  VIADD R9, R9, 0x1 ;  /* 0x0000000109097836 */ /* 0x000fc60000000000 */
[----:B------:R-:W-:Y:S01]  /*09f0*/  UISETP.NE.AND UP0, UPT, UR5, URZ, UPT ;  /* 0x000000ff0500728c */ /* 0x000fe2000bf05270 */
[----:B--2---:R-:W-:-:S04]  /*0a00*/  FSETP.GT.AND P0, PT, R2, R7, PT ;  /* 0x000000070200720b */ /* 0x004fc80003f04000 */
[----:B------:R-:W-:-:S04]  /*0a10*/  FSEL R7, R2, R7, P0 ;  /* 0x0000000702077208 */ /* 0x000fc80000000000 */
[----:B------:R-:W-:Y:S05]  /*0a20*/  BRA.U UP0, `(.L_x_5) ;  /* 0xfffffffd00e07547 */ /* 0x000fea000b83ffff */
.L_x_0:
[----:B------:R-:W0:Y:S01]  /*0a30*/  LDC.64 R2, c[0x0][0x3a8] ;  /* 0x0000ea00ff027b82 */ /* 0x000e220000000a00 */
[----:B-----5:R-:W-:Y:S01]  /*0a40*/  IMAD R5, R0, UR12, R5 ;  /* 0x0000000c00057c24 */ /* 0x020fe2000f8e0205 */
[----:B------:R-:W1:Y:S03]  /*0a50*/  LDCU.64 UR4, c[0x0][0x3b8] ;  /* 0x00007700ff0477ac */ /* 0x000e660008000a00 */
[----:B0-----:R-:W-:-:S05]  /*0a60*/  IMAD.WIDE R2, R5, 0x4, R2 ;  /* 0x0000000405027825 */ /* 0x001fca00078e0202 */
[----:B------:R-:W2:Y:S01]  /*0a70*/  LDG.E R5, desc[UR10][R2.64] ;  /* 0x0000000a02057981 */ /* 0x000ea2000c1e1900 */
[----:B------:R-:W-:-:S13]  /*0a80*/  ISETP.NE.AND P0, PT, R6, RZ, PT ;  /* 0x000000ff0600720c */ /* 0x000fda0003f05270 */
[----:B-1----:R-:W-:-:S04]  /*0a90*/  @!P0 FFMA R4, R7, UR5, R4 ;  /* 0x0000000507048c23 */ /* 0x002fc80008000004 */
[----:B--2---:R-:W-:-:S04]  /*0aa0*/  FADD R4, R4, -R5 ;  /* 0x8000000504047221 */ /* 0x004fc80000000000 */
[----:B------:R-:W-:-:S05]  /*0ab0*/  FFMA R5, R4, UR4, R5 ;  /* 0x0000000404057c23 */ /* 0x000fca0008000005 */
[----:B------:R-:W-:Y:S01]  /*0ac0*/  STG.E desc[UR10][R2.64], R5 ;  /* 0x0000000502007986 */ /* 0x000fe2000c10190a */
[----:B------:R-:W-:Y:S05]  /*0ad0*/  EXIT ;  /* 0x000000000000794d */ /* 0x000fea0003800000 */
.L_x_6:
[----:B------:R-:W-:-:S00]  /*0ae0*/  BRA `(.L_x_6) ;  /* 0xfffffffc00fc7947 */ /* 0x000fc0000383ffff */
[----:B------:R-:W-:-:S00]  /*0af0*/  NOP ;  /* 0x0000000000007918 */ /* 0x000fc00000000000 */
        /* <DEDUP_REMOVED lines=8> */
.L_x_7:


//--------------------- .nv.shared.reserved.0     --------------------------
	.section	.nv.shared.reserved.0,"aw",@nobits
	.weak		__nv_reservedSMEM_offset_0_alias
	.size		__nv_reservedSMEM_offset_0_alias, 0, 64
	.other		__nv_reservedSMEM_offset_0_alias,@"STO_CUDA_RESERVED_SHARED STV_DEFAULT"
__nv_reservedSMEM_offset_0_alias:
	.zero		0
	.zero		64


//--------------------- .nv.constant0._Z18updateQKernelBatchPKiS0_PKfS0_S0_PfS2_ffii --------------------------
	.section	.nv.constant0._Z18updateQKernelBatchPKiS0_PKfS0_S0_PfS2_ffii,"a",@progbits
	.sectionflags	@""
	.align	4
.nv.constant0._Z18updateQKernelBatchPKiS0_PKfS0_S0_PfS2_ffii:
	.zero		968


//--------------------- SYMBOLS --------------------------

	.type		.nv.reservedSmem.offset0,@object
	.size		.nv.reservedSmem.offset0,0x4
